	.headerflags	@"EF_CUDA_TEXMODE_UNIFIED EF_CUDA_64BIT_ADDRESS EF_CUDA_ACCELERATORS EF_CUDA_SM90 EF_CUDA_VIRTUAL_SM(EF_CUDA_SM90)"
	.elftype	@"ET_EXEC"


//--------------------- .nv.info                  --------------------------
	.section	.nv.info,"",@"SHT_CUDA_INFO"
	.align	4


	//----- nvinfo : EIATTR_REGCOUNT
	.align		4
        /*0000*/ 	.byte	0x04, 0x2f
        /*0002*/ 	.short	(.L_3 - .L_2)
	.align		4
.L_2:
        /*0004*/ 	.word	index@(triton_poi_fused__native_batch_norm_legit_no_training_cat_mul_softplus_tanh_4)
        /*0008*/ 	.word	0x00000017


	//----- nvinfo : EIATTR_MIN_STACK_SIZE
	.align		4
.L_3:
        /*000c*/ 	.byte	0x04, 0x12
        /*000e*/ 	.short	(.L_5 - .L_4)
	.align		4
.L_4:
        /*0010*/ 	.word	index@(triton_poi_fused__native_batch_norm_legit_no_training_cat_mul_softplus_tanh_4)
        /*0014*/ 	.word	0x00000000


	//----- nvinfo : EIATTR_FRAME_SIZE
	.align		4
.L_5:
        /*0018*/ 	.byte	0x04, 0x11
        /*001a*/ 	.short	(.L_7 - .L_6)
	.align		4
.L_6:
        /*001c*/ 	.word	index@(triton_poi_fused__native_batch_norm_legit_no_training_cat_mul_softplus_tanh_4)
        /*0020*/ 	.word	0x00000000


	//----- nvinfo : EIATTR_MIN_STACK_SIZE
	.align		4
.L_7:
        /*0024*/ 	.byte	0x04, 0x12
        /*0026*/ 	.short	(.L_9 - .L_8)
	.align		4
.L_8:
        /*0028*/ 	.word	index@(triton_poi_fused__native_batch_norm_legit_no_training_cat_mul_softplus_tanh_4)
        /*002c*/ 	.word	0x00000000
.L_9:


//--------------------- .nv.info.triton_poi_fused__native_batch_norm_legit_no_training_cat_mul_softplus_tanh_4 --------------------------
	.section	.nv.info.triton_poi_fused__native_batch_norm_legit_no_training_cat_mul_softplus_tanh_4,"",@"SHT_CUDA_INFO"
	.sectionflags	@""
	.align	4


	//----- nvinfo : EIATTR_CUDA_API_VERSION
	.align		4
        /*0000*/ 	.byte	0x04, 0x37
        /*0002*/ 	.short	(.L_11 - .L_10)
.L_10:
        /*0004*/ 	.word	0x0000007c


	//----- nvinfo : EIATTR_KPARAM_INFO
	.align		4
.L_11:
        /*0008*/ 	.byte	0x04, 0x17
        /*000a*/ 	.short	(.L_13 - .L_12)
.L_12:
        /*000c*/ 	.word	0x00000000
        /*0010*/ 	.short	0x0008
        /*0012*/ 	.short	0x0040
        /*0014*/ 	.byte	0x00, 0xf0, 0x11, 0x00


	//----- nvinfo : EIATTR_KPARAM_INFO
	.align		4
.L_13:
        /*0018*/ 	.byte	0x04, 0x17
        /*001a*/ 	.short	(.L_15 - .L_14)
.L_14:
        /*001c*/ 	.word	0x00000000
        /*0020*/ 	.short	0x0007
        /*0022*/ 	.short	0x0038
        /*0024*/ 	.byte	0x00, 0xf4, 0x21, 0x00


	//----- nvinfo : EIATTR_KPARAM_INFO
	.align		4
.L_15:
        /*0028*/ 	.byte	0x04, 0x17
        /*002a*/ 	.short	(.L_17 - .L_16)
.L_16:
        /*002c*/ 	.word	0x00000000
        /*0030*/ 	.short	0x0006
        /*0032*/ 	.short	0x0030
        /*0034*/ 	.byte	0x00, 0xf4, 0x21, 0x00


	//----- nvinfo : EIATTR_KPARAM_INFO
	.align		4
.L_17:
        /*0038*/ 	.byte	0x04, 0x17
        /*003a*/ 	.short	(.L_19 - .L_18)
.L_18:
        /*003c*/ 	.word	0x00000000
        /*0040*/ 	.short	0x0005
        /*0042*/ 	.short	0x0028
        /*0044*/ 	.byte	0x00, 0xf4, 0x21, 0x00


	//----- nvinfo : EIATTR_KPARAM_INFO
	.align		4
.L_19:
        /*0048*/ 	.byte	0x04, 0x17
        /*004a*/ 	.short	(.L_21 - .L_20)
.L_20:
        /*004c*/ 	.word	0x00000000
        /*0050*/ 	.short	0x0004
        /*0052*/ 	.short	0x0020
        /*0054*/ 	.byte	0x00, 0xf4, 0x21, 0x00


	//----- nvinfo : EIATTR_KPARAM_INFO
	.align		4
.L_21:
        /*0058*/ 	.byte	0x04, 0x17
        /*005a*/ 	.short	(.L_23 - .L_22)
.L_22:
        /*005c*/ 	.word	0x00000000
        /*0060*/ 	.short	0x0003
        /*0062*/ 	.short	0x0018
        /*0064*/ 	.byte	0x00, 0xf4, 0x21, 0x00


	//----- nvinfo : EIATTR_KPARAM_INFO
	.align		4
.L_23:
        /*0068*/ 	.byte	0x04, 0x17
        /*006a*/ 	.short	(.L_25 - .L_24)
.L_24:
        /*006c*/ 	.word	0x00000000
        /*0070*/ 	.short	0x0002
        /*0072*/ 	.short	0x0010
        /*0074*/ 	.byte	0x00, 0xf4, 0x21, 0x00


	//----- nvinfo : EIATTR_KPARAM_INFO
	.align		4
.L_25:
        /*0078*/ 	.byte	0x04, 0x17
        /*007a*/ 	.short	(.L_27 - .L_26)
.L_26:
        /*007c*/ 	.word	0x00000000
        /*0080*/ 	.short	0x0001
        /*0082*/ 	.short	0x0008
        /*0084*/ 	.byte	0x00, 0xf4, 0x21, 0x00


	//----- nvinfo : EIATTR_KPARAM_INFO
	.align		4
.L_27:
        /*0088*/ 	.byte	0x04, 0x17
        /*008a*/ 	.short	(.L_29 - .L_28)
.L_28:
        /*008c*/ 	.word	0x00000000
        /*0090*/ 	.short	0x0000
        /*0092*/ 	.short	0x0000
        /*0094*/ 	.byte	0x00, 0xf4, 0x21, 0x00


	//----- nvinfo : EIATTR_SPARSE_MMA_MASK
	.align		4
.L_29:
        /*0098*/ 	.byte	0x03, 0x50
        /*009a*/ 	.short	0x0000


	//----- nvinfo : EIATTR_MAXREG_COUNT
	.align		4
        /*009c*/ 	.byte	0x03, 0x1b
        /*009e*/ 	.short	0x00ff


	//----- nvinfo : EIATTR_EXIT_INSTR_OFFSETS
	.align		4
        /*00a0*/ 	.byte	0x04, 0x1c
        /*00a2*/ 	.short	(.L_31 - .L_30)


	//   ....[0]....
.L_30:
        /*00a4*/ 	.word	0x00000c10


	//   ....[1]....
        /*00a8*/ 	.word	0x00000c30


	//----- nvinfo : EIATTR_REQNTID
	.align		4
.L_31:
        /*00ac*/ 	.byte	0x04, 0x10
        /*00ae*/ 	.short	(.L_33 - .L_32)
.L_32:
        /*00b0*/ 	.word	0x00000080
        /*00b4*/ 	.word	0x00000001
        /*00b8*/ 	.word	0x00000001


	//----- nvinfo : EIATTR_CRS_STACK_SIZE
	.align		4
.L_33:
        /*00bc*/ 	.byte	0x04, 0x1e
        /*00be*/ 	.short	(.L_35 - .L_34)
.L_34:
        /*00c0*/ 	.word	0x00000000


	//----- nvinfo : EIATTR_CBANK_PARAM_SIZE
	.align		4
.L_35:
        /*00c4*/ 	.byte	0x03, 0x19
        /*00c6*/ 	.short	0x0044


	//----- nvinfo : EIATTR_PARAM_CBANK
	.align		4
        /*00c8*/ 	.byte	0x04, 0x0a
        /*00ca*/ 	.short	(.L_37 - .L_36)
	.align		4
.L_36:
        /*00cc*/ 	.word	index@(.nv.constant0.triton_poi_fused__native_batch_norm_legit_no_training_cat_mul_softplus_tanh_4)
        /*00d0*/ 	.short	0x0210
        /*00d2*/ 	.short	0x0044


	//----- nvinfo : EIATTR_SW_WAR
	.align		4
.L_37:
        /*00d4*/ 	.byte	0x04, 0x36
        /*00d6*/ 	.short	(.L_39 - .L_38)
.L_38:
        /*00d8*/ 	.word	0x00000008
.L_39:


//--------------------- .nv.callgraph             --------------------------
	.section	.nv.callgraph,"",@"SHT_CUDA_CALLGRAPH"
	.align	4
	.sectionentsize	8
	.align		4
        /*0000*/ 	.word	0x00000000
	.align		4
        /*0004*/ 	.word	0xffffffff
	.align		4
        /*0008*/ 	.word	0x00000000
	.align		4
        /*000c*/ 	.word	0xfffffffe
	.align		4
        /*0010*/ 	.word	0x00000000
	.align		4
        /*0014*/ 	.word	0xfffffffd
	.align		4
        /*0018*/ 	.word	0x00000000
	.align		4
        /*001c*/ 	.word	0xfffffffc


//--------------------- .nv.constant4             --------------------------
	.section	.nv.constant4,"a",@progbits
	.align	8
	.align		8
.nv.constant4:
        /*0000*/ 	.dword	_$_str
	.align		8
        /*0008*/ 	.dword	_$_str_$_2


//--------------------- .text.triton_poi_fused__native_batch_norm_legit_no_training_cat_mul_softplus_tanh_4 --------------------------
	.section	.text.triton_poi_fused__native_batch_norm_legit_no_training_cat_mul_softplus_tanh_4,"ax",@progbits
	.align	128
        .global         triton_poi_fused__native_batch_norm_legit_no_training_cat_mul_softplus_tanh_4
        .type           triton_poi_fused__native_batch_norm_legit_no_training_cat_mul_softplus_tanh_4,@function
        .size           triton_poi_fused__native_batch_norm_legit_no_training_cat_mul_softplus_tanh_4,(.L_x_11 - triton_poi_fused__native_batch_norm_legit_no_training_cat_mul_softplus_tanh_4)
        .other          triton_poi_fused__native_batch_norm_legit_no_training_cat_mul_softplus_tanh_4,@"STO_CUDA_ENTRY STV_DEFAULT"
triton_poi_fused__native_batch_norm_legit_no_training_cat_mul_softplus_tanh_4:
.text.triton_poi_fused__native_batch_norm_legit_no_training_cat_mul_softplus_tanh_4:
[----:B------:R-:W0:Y:S01]  /*0000*/  LDC R1, c[0x0][0x28] ;  /* 0x00000a00ff017b82 */ /* 0x000e220000000800 */
[----:B------:R-:W1:Y:S01]  /*0010*/  S2R R6, SR_TID.X ;  /* 0x0000000000067919 */ /* 0x000e620000002100 */
[----:B------:R-:W-:Y:S01]  /*0020*/  HFMA2.MMA R14, -RZ, RZ, 0, 0 ;  /* 0x00000000ff0e7435 */ /* 0x000fe200000001ff */
[----:B------:R-:W-:-:S05]  /*0030*/  ULDC.64 UR4, c[0x0][0x208] ;  /* 0x0000820000047ab9 */ /* 0x000fca0000000a00 */
[----:B------:R-:W2:Y:S01]  /*0040*/  LDC.64 R18, c[0x0][0x230] ;  /* 0x00008c00ff127b82 */ /* 0x000ea20000000a00 */
[----:B------:R-:W3:Y:S07]  /*0050*/  S2R R3, SR_CTAID.X ;  /* 0x0000000000037919 */ /* 0x000eee0000002500 */
[----:B------:R-:W4:Y:S08]  /*0060*/  LDC.64 R16, c[0x0][0x238] ;  /* 0x00008e00ff107b82 */ /* 0x000f300000000a00 */
[----:B------:R-:W2:Y:S01]  /*0070*/  LDC.64 R10, c[0x0][0x240] ;  /* 0x00009000ff0a7b82 */ /* 0x000ea20000000a00 */
[----:B-1----:R-:W-:-:S04]  /*0080*/  LOP3.LUT R6, R6, 0x7f, RZ, 0xc0, !PT ;  /* 0x0000007f06067812 */ /* 0x002fc800078ec0ff */
[----:B---3--:R-:W-:-:S03]  /*0090*/  LEA R6, R3, R6, 0x7 ;  /* 0x0000000603067211 */ /* 0x008fc600078e38ff */
[----:B------:R-:W1:Y:S01]  /*00a0*/  LDC.64 R2, c[0x0][0x218] ;  /* 0x00008600ff027b82 */ /* 0x000e620000000a00 */
[----:B------:R-:W-:-:S04]  /*00b0*/  SHF.R.S32.HI R5, RZ, 0x1f, R6 ;  /* 0x0000001fff057819 */ /* 0x000fc80000011406 */
[CC--:B------:R-:W-:Y:S02]  /*00c0*/  LEA.HI R0, R5.reuse, R6.reuse, RZ, 0x4 ;  /* 0x0000000605007211 */ /* 0x0c0fe400078f20ff */
[----:B------:R-:W-:Y:S02]  /*00d0*/  LEA.HI R5, R5, R6, RZ, 0x7 ;  /* 0x0000000605057211 */ /* 0x000fe400078f38ff */
[----:B------:R-:W-:Y:S02]  /*00e0*/  SHF.R.S32.HI R13, RZ, 0x4, R0 ;  /* 0x00000004ff0d7819 */ /* 0x000fe40000011400 */
[----:B------:R-:W-:Y:S02]  /*00f0*/  SHF.R.S32.HI R15, RZ, 0x7, R5 ;  /* 0x00000007ff0f7819 */ /* 0x000fe40000011405 */
[----:B------:R-:W-:Y:S02]  /*0100*/  LEA.HI R4, R13, R13, RZ, 0x3 ;  /* 0x0000000d0d047211 */ /* 0x000fe400078f18ff */
[----:B------:R-:W-:-:S02]  /*0110*/  LOP3.LUT R5, R5, 0xffffff80, RZ, 0xc0, !PT ;  /* 0xffffff8005057812 */ /* 0x000fc400078ec0ff */
[----:B------:R-:W-:Y:S02]  /*0120*/  LOP3.LUT R4, R4, 0xfffffff8, RZ, 0xc0, !PT ;  /* 0xfffffff804047812 */ /* 0x000fe400078ec0ff */
[----:B------:R-:W-:Y:S02]  /*0130*/  SHF.L.U32 R15, R15, 0x6, RZ ;  /* 0x000000060f0f7819 */ /* 0x000fe400000006ff */
[----:B------:R-:W-:Y:S02]  /*0140*/  IADD3 R13, R13, -R4, RZ ;  /* 0x800000040d0d7210 */ /* 0x000fe40007ffe0ff */
[----:B------:R-:W-:Y:S02]  /*0150*/  IADD3 R5, R15, R6, -R5 ;  /* 0x000000060f057210 */ /* 0x000fe40007ffe805 */
[----:B------:R-:W-:-:S03]  /*0160*/  ISETP.GE.AND P0, PT, R13, 0x4, PT ;  /* 0x000000040d00780c */ /* 0x000fc60003f06270 */
[----:B-1----:R-:W-:Y:S01]  /*0170*/  IMAD.WIDE R2, R5, 0x4, R2 ;  /* 0x0000000405027825 */ /* 0x002fe200078e0202 */
[C---:B------:R-:W-:Y:S01]  /*0180*/  ISETP.LT.AND P2, PT, R6.reuse, 0x200, !P0 ;  /* 0x000002000600780c */ /* 0x040fe20004741270 */
[----:B------:R-:W-:Y:S01]  /*0190*/  HFMA2.MMA R7, -RZ, RZ, 0, 0 ;  /* 0x00000000ff077435 */ /* 0x000fe200000001ff */
[----:B------:R-:W-:Y:S02]  /*01a0*/  ISETP.GE.AND P1, PT, R6, 0x200, PT ;  /* 0x000002000600780c */ /* 0x000fe40003f26270 */
[----:B------:R-:W-:Y:S01]  /*01b0*/  CS2R R8, SRZ ;  /* 0x0000000000087805 */ /* 0x000fe2000001ff00 */
[----:B----4-:R-:W-:Y:S01]  /*01c0*/  IMAD.WIDE R16, R13, 0x4, R16 ;  /* 0x000000040d107825 */ /* 0x010fe200078e0210 */
[----:B------:R-:W1:Y:S07]  /*01d0*/  LDC.64 R4, c[0x0][0x228] ;  /* 0x00008a00ff047b82 */ /* 0x000e6e0000000a00 */
[----:B------:R2:W3:Y:S01]  /*01e0*/  @P2 LDG.E R14, desc[UR4][R2.64] ;  /* 0x00000004020e2981 */ /* 0x0004e2000c1e1900 */
[----:B------:R-:W-:-:S03]  /*01f0*/  MOV R12, RZ ;  /* 0x000000ff000c7202 */ /* 0x000fc60000000f00 */
[----:B------:R-:W5:Y:S01]  /*0200*/  @!P1 LDG.E.EL R8, desc[UR4][R16.64] ;  /* 0x0000000410089981 */ /* 0x000f62000c2e1900 */
[----:B--2---:R-:W-:-:S04]  /*0210*/  IMAD.WIDE R2, R13, 0x4, R18 ;  /* 0x000000040d027825 */ /* 0x004fc800078e0212 */
[C---:B0-----:R-:W-:Y:S01]  /*0220*/  IMAD.WIDE R18, R13.reuse, 0x4, R10 ;  /* 0x000000040d127825 */ /* 0x041fe200078e020a */
[----:B------:R-:W5:Y:S03]  /*0230*/  @!P1 LDG.E.EL R12, desc[UR4][R2.64] ;  /* 0x00000004020c9981 */ /* 0x000f66000c2e1900 */
[----:B-1----:R-:W-:Y:S01]  /*0240*/  IMAD.WIDE R4, R13, 0x4, R4 ;  /* 0x000000040d047825 */ /* 0x002fe200078e0204 */
[----:B------:R-:W5:Y:S04]  /*0250*/  @!P1 LDG.E.EL R7, desc[UR4][R18.64] ;  /* 0x0000000412079981 */ /* 0x000f68000c2e1900 */
[----:B------:R0:W5:Y:S02]  /*0260*/  @!P1 LDG.E.EL R9, desc[UR4][R4.64] ;  /* 0x0000000404099981 */ /* 0x000164000c2e1900 */
[----:B0-----:R-:W-:Y:S01]  /*0270*/  MOV R5, 0x3e800000 ;  /* 0x3e80000000057802 */ /* 0x001fe20000000f00 */
[----:B------:R-:W-:Y:S01]  /*0280*/  BSSY B0, `(.L_x_0) ;  /* 0x0000024000007945 */ /* 0x000fe20003800000 */
[----:B---3--:R-:W-:-:S05]  /*0290*/  SEL R14, R14, RZ, P2 ;  /* 0x000000ff0e0e7207 */ /* 0x008fca0001000000 */
[----:B------:R-:W-:-:S05]  /*02a0*/  FMUL R11, R14, 1.4426950216293334961 ;  /* 0x3fb8aa3b0e0b7820 */ /* 0x000fca0000400000 */
[----:B------:R-:W-:-:S13]  /*02b0*/  FSETP.GEU.AND P2, PT, R11, -126, PT ;  /* 0xc2fc00000b00780b */ /* 0x000fda0003f4e000 */
[----:B------:R-:W-:-:S04]  /*02c0*/  @!P2 FMUL R11, R11, 0.5 ;  /* 0x3f0000000b0ba820 */ /* 0x000fc80000400000 */
[----:B------:R-:W0:Y:S02]  /*02d0*/  MUFU.EX2 R10, R11 ;  /* 0x0000000b000a7308 */ /* 0x000e240000000800 */
[----:B0-----:R-:W-:-:S04]  /*02e0*/  @!P2 FMUL R10, R10, R10 ;  /* 0x0000000a0a0aa220 */ /* 0x001fc80000400000 */
[----:B------:R-:W-:-:S05]  /*02f0*/  FADD.FTZ.RZ R20, R10, 1 ;  /* 0x3f8000000a147421 */ /* 0x000fca000001c000 */
[----:B------:R-:W-:-:S04]  /*0300*/  IADD3 R20, R20, -0x3f400000, RZ ;  /* 0xc0c0000014147810 */ /* 0x000fc80007ffe0ff */
[----:B------:R-:W-:-:S04]  /*0310*/  LOP3.LUT R3, R20, 0xff800000, RZ, 0xc0, !PT ;  /* 0xff80000014037812 */ /* 0x000fc800078ec0ff */
[----:B------:R-:W-:Y:S02]  /*0320*/  IADD3 R2, -R3, 0x40800000, RZ ;  /* 0x4080000003027810 */ /* 0x000fe40007ffe1ff */
[----:B------:R-:W-:-:S03]  /*0330*/  IADD3 R4, R10, -R3, RZ ;  /* 0x800000030a047210 */ /* 0x000fc60007ffe0ff */
[----:B------:R-:W-:Y:S01]  /*0340*/  FFMA.FTZ R5, R2, R5, -1 ;  /* 0xbf80000002057423 */ /* 0x000fe20000010005 */
[----:B------:R-:W-:-:S03]  /*0350*/  HFMA2.MMA R2, -RZ, RZ, 1.3056640625, -1.8671875 ;  /* 0x3d39bf78ff027435 */ /* 0x000fc600000001ff */
[----:B------:R-:W-:-:S07]  /*0360*/  FADD R5, R4, R5 ;  /* 0x0000000504057221 */ /* 0x000fce0000000000 */
[----:B------:R-:W-:-:S04]  /*0370*/  FFMA.FTZ R4, R5, -R2, 0.10546888411045074463 ;  /* 0x3dd8001205047423 */ /* 0x000fc80000010802 */
[----:B------:R-:W-:-:S04]  /*0380*/  FFMA.FTZ R4, R5, R4, -0.13229703903198242188 ;  /* 0xbe0778e005047423 */ /* 0x000fc80000010004 */
[----:B------:R-:W-:-:S04]  /*0390*/  FFMA.FTZ R4, R5, R4, 0.14491446316242218018 ;  /* 0x3e14647505047423 */ /* 0x000fc80000010004 */
[----:B------:R-:W-:-:S04]  /*03a0*/  FFMA.FTZ R4, R5, R4, -0.16641564667224884033 ;  /* 0xbe2a68dd05047423 */ /* 0x000fc80000010004 */
[----:B------:R-:W-:-:S04]  /*03b0*/  FFMA.FTZ R4, R5, R4, 0.19988867640495300293 ;  /* 0x3e4caf9e05047423 */ /* 0x000fc80000010004 */
[----:B------:R-:W-:Y:S01]  /*03c0*/  FFMA.FTZ R4, R5, R4, -0.25000196695327758789 ;  /* 0xbe80004205047423 */ /* 0x000fe20000010004 */
[----:B------:R-:W-:-:S03]  /*03d0*/  ISETP.GE.U32.AND P3, PT, R10, 0x7f800000, PT ;  /* 0x7f8000000a00780c */ /* 0x000fc60003f66070 */
[----:B------:R-:W-:Y:S01]  /*03e0*/  FFMA.FTZ R4, R5, R4, 0.33333510160446166992 ;  /* 0x3eaaaae605047423 */ /* 0x000fe20000010004 */
[----:B------:R-:W-:-:S03]  /*03f0*/  I2FP.F32.S32 R3, R3 ;  /* 0x0000000300037245 */ /* 0x000fc60000201400 */
[----:B------:R-:W-:-:S04]  /*0400*/  FFMA.FTZ R4, R5, R4, -0.5 ;  /* 0xbf00000005047423 */ /* 0x000fc80000010004 */
[----:B------:R-:W-:Y:S01]  /*0410*/  FMUL R4, R5, R4 ;  /* 0x0000000405047220 */ /* 0x000fe20000400000 */
[----:B------:R-:W-:-:S03]  /*0420*/  FMUL R3, R3, 1.1920928955078125e-07 ;  /* 0x3400000003037820 */ /* 0x000fc60000400000 */
[----:B------:R-:W-:Y:S01]  /*0430*/  FFMA.FTZ R4, R5, R4, R5 ;  /* 0x0000000405047223 */ /* 0x000fe20000010005 */
[----:B------:R-:W-:-:S03]  /*0440*/  FSETP.GT.AND P2, PT, R14, 20, PT ;  /* 0x41a000000e00780b */ /* 0x000fc60003f44000 */
[----:B------:R-:W-:Y:S01]  /*0450*/  FFMA.FTZ R3, R3, 0.69314718246459960938, R4 ;  /* 0x3f31721803037823 */ /* 0x000fe20000010004 */
[----:B------:R-:W-:Y:S09]  /*0460*/  @!P3 BRA `(.L_x_1) ;  /* 0x000000000014b947 */ /* 0x000ff20003800000 */
[C---:B------:R-:W-:Y:S02]  /*0470*/  ISETP.GE.AND P3, PT, R10.reuse, -0x407fffff, PT ;  /* 0xbf8000010a00780c */ /* 0x040fe40003f66270 */
[----:B------:R-:W-:-:S11]  /*0480*/  FSETP.NEU.AND P4, PT, R10, RZ, PT ;  /* 0x000000ff0a00720b */ /* 0x000fd60003f8d000 */
[----:B------:R-:W-:-:S05]  /*0490*/  @P3 MOV R5, 0x7f800000 ;  /* 0x7f80000000053802 */ /* 0x000fca0000000f00 */
[----:B------:R-:W-:-:S05]  /*04a0*/  @P3 FFMA.FTZ R3, R10, R5, +INF ;  /* 0x7f8000000a033423 */ /* 0x000fca0000010005 */
[----:B------:R-:W-:-:S07]  /*04b0*/  FSEL R3, R3, -RZ, P4 ;  /* 0x800000ff03037208 */ /* 0x000fce0002000000 */
.L_x_1:
[----:B------:R-:W-:Y:S05]  /*04c0*/  BSYNC B0 ;  /* 0x0000000000007941 */ /* 0x000fea0003800000 */
.L_x_0:
[----:B------:R-:W-:Y:S01]  /*04d0*/  FSEL R11, R14, R3, P2 ;  /* 0x000000030e0b7208 */ /* 0x000fe20001000000 */
[----:B------:R-:W-:Y:S01]  /*04e0*/  BSSY B0, `(.L_x_2) ;  /* 0x0000017000007945 */ /* 0x000fe20003800000 */
[----:B------:R-:W-:-:S03]  /*04f0*/  LOP3.LUT R3, R0, 0xfffffff0, RZ, 0xc0, !PT ;  /* 0xfffffff000037812 */ /* 0x000fc600078ec0ff */
[----:B------:R-:W-:Y:S01]  /*0500*/  FADD.FTZ R16, |R11|, -RZ ;  /* 0x800000ff0b107221 */ /* 0x000fe20000010200 */
[----:B------:R-:W-:-:S04]  /*0510*/  IADD3 R4, R6, -R3, RZ ;  /* 0x8000000306047210 */ /* 0x000fc80007ffe0ff */
[----:B------:R-:W-:-:S13]  /*0520*/  FSETP.GE.AND P2, PT, R16, 0.60000002384185791016, PT ;  /* 0x3f19999a1000780b */ /* 0x000fda0003f46000 */
[----:B------:R-:W-:Y:S05]  /*0530*/  @!P2 BRA `(.L_x_3) ;  /* 0x000000000028a947 */ /* 0x000fea0003800000 */
[C---:B------:R-:W-:Y:S01]  /*0540*/  FMUL R0, R16.reuse, 2.8853900432586669922 ;  /* 0x4038aa3b10007820 */ /* 0x040fe20000400000 */
[----:B------:R-:W-:Y:S02]  /*0550*/  MOV R10, 0x3f800000 ;  /* 0x3f800000000a7802 */ /* 0x000fe40000000f00 */
[----:B------:R-:W-:-:S03]  /*0560*/  FSETP.GE.AND P2, PT, R16, 9.010913848876953125, PT ;  /* 0x41102cb41000780b */ /* 0x000fc60003f46000 */
[----:B------:R-:W0:Y:S02]  /*0570*/  MUFU.EX2 R0, R0 ;  /* 0x0000000000007308 */ /* 0x000e240000000800 */
[----:B0-----:R-:W-:-:S06]  /*0580*/  FADD R5, R0, 1 ;  /* 0x3f80000000057421 */ /* 0x001fcc0000000000 */
[----:B------:R-:W0:Y:S02]  /*0590*/  MUFU.RCP R5, R5 ;  /* 0x0000000500057308 */ /* 0x000e240000001000 */
[----:B0-----:R-:W-:-:S05]  /*05a0*/  FFMA.FTZ R3, R5, -2, R10 ;  /* 0xc000000005037823 */ /* 0x001fca000001000a */
[----:B------:R-:W-:-:S04]  /*05b0*/  FSEL R3, R3, 1, !P2 ;  /* 0x3f80000003037808 */ /* 0x000fc80005000000 */
[----:B------:R-:W-:Y:S01]  /*05c0*/  LOP3.LUT R3, R3, 0x80000000, R11, 0xf8, !PT ;  /* 0x8000000003037812 */ /* 0x000fe200078ef80b */
[----:B------:R-:W-:Y:S06]  /*05d0*/  BRA `(.L_x_4) ;  /* 0x00000000001c7947 */ /* 0x000fec0003800000 */
.L_x_3:
[----:B------:R-:W-:Y:S01]  /*05e0*/  HFMA2.MMA R0, -RZ, RZ, 1.125, -9232 ;  /* 0x3c80f082ff007435 */ /* 0x000fe200000001ff */
[----:B------:R-:W-:-:S09]  /*05f0*/  FMUL R3, R11, R11 ;  /* 0x0000000b0b037220 */ /* 0x000fd20000400000 */
[----:B------:R-:W-:-:S04]  /*0600*/  FFMA.FTZ R0, R3, R0, -0.052303962409496307373 ;  /* 0xbd563cae03007423 */ /* 0x000fc80000010000 */
[----:B------:R-:W-:-:S04]  /*0610*/  FFMA.FTZ R0, R3, R0, 0.1331529766321182251 ;  /* 0x3e08594103007423 */ /* 0x000fc80000010000 */
[----:B------:R-:W-:-:S04]  /*0620*/  FFMA.FTZ R0, R3, R0, -0.33332768082618713379 ;  /* 0xbeaaa9ed03007423 */ /* 0x000fc80000010000 */
[----:B------:R-:W-:-:S04]  /*0630*/  FFMA.FTZ R0, R3, R0, RZ ;  /* 0x0000000003007223 */ /* 0x000fc800000100ff */
[----:B------:R-:W-:-:S07]  /*0640*/  FFMA.FTZ R3, R11, R0, R11 ;  /* 0x000000000b037223 */ /* 0x000fce000001000b */
.L_x_4:
[----:B------:R-:W-:Y:S05]  /*0650*/  BSYNC B0 ;  /* 0x0000000000007941 */ /* 0x000fea0003800000 */
.L_x_2:
[C---:B------:R-:W-:Y:S01]  /*0660*/  SHF.L.U32 R0, R13.reuse, 0x4, RZ ;  /* 0x000000040d007819 */ /* 0x040fe200000006ff */
[----:B------:R-:W-:Y:S01]  /*0670*/  ULDC.64 UR6, c[0x0][0x220] ;  /* 0x0000880000067ab9 */ /* 0x000fe20000000a00 */
[--C-:B------:R-:W-:Y:S02]  /*0680*/  SHF.R.S32.HI R5, RZ, 0x1f, R15.reuse ;  /* 0x0000001fff057819 */ /* 0x100fe4000001140f */
[----:B------:R-:W-:Y:S02]  /*0690*/  IADD3 R15, P3, P4, R0, R4, R15 ;  /* 0x00000004000f7210 */ /* 0x000fe40007c7e00f */
[----:B------:R-:W-:Y:S02]  /*06a0*/  SHF.R.S32.HI R10, RZ, 0x1f, R4 ;  /* 0x0000001fff0a7819 */ /* 0x000fe40000011404 */
[----:B------:R-:W-:Y:S02]  /*06b0*/  SHF.R.S32.HI R0, RZ, 0x1f, R0 ;  /* 0x0000001fff007819 */ /* 0x000fe40000011400 */
[----:B------:R-:W-:-:S02]  /*06c0*/  ISETP.GT.AND P2, PT, R13, 0x3, !P1 ;  /* 0x000000030d00780c */ /* 0x000fc40004f44270 */
[----:B------:R-:W-:Y:S02]  /*06d0*/  IADD3.X R0, R0, R10, R5, P3, P4 ;  /* 0x0000000a00007210 */ /* 0x000fe40001fe8405 */
[C---:B------:R-:W-:Y:S02]  /*06e0*/  LEA R4, P3, R15.reuse, UR6, 0x2 ;  /* 0x000000060f047c11 */ /* 0x040fe4000f8610ff */
[----:B------:R-:W-:Y:S02]  /*06f0*/  MOV R13, RZ ;  /* 0x000000ff000d7202 */ /* 0x000fe40000000f00 */
[----:B------:R-:W-:-:S05]  /*0700*/  LEA.HI.X R5, R15, UR7, R0, 0x2, P3 ;  /* 0x000000070f057c11 */ /* 0x000fca00098f1400 */
[----:B------:R0:W2:Y:S01]  /*0710*/  @P2 LDG.E R13, desc[UR4][R4.64+-0x100] ;  /* 0xffff0004040d2981 */ /* 0x0000a2000c1e1900 */
[----:B-----5:R-:W-:Y:S01]  /*0720*/  FADD R12, R12, 9.9999997473787516356e-06 ;  /* 0x3727c5ac0c0c7421 */ /* 0x020fe20000000000 */
[----:B------:R-:W-:Y:S01]  /*0730*/  HFMA2.MMA R0, -RZ, RZ, 1.875, 0 ;  /* 0x3f800000ff007435 */ /* 0x000fe200000001ff */
[----:B------:R-:W-:Y:S01]  /*0740*/  FMUL R14, R14, R3 ;  /* 0x000000030e0e7220 */ /* 0x000fe20000400000 */
[----:B------:R-:W-:Y:S01]  /*0750*/  BSSY B0, `(.L_x_5) ;  /* 0x000002f000007945 */ /* 0x000fe20003800000 */
[----:B------:R-:W1:Y:S02]  /*0760*/  MUFU.SQRT R10, R12 ;  /* 0x0000000c000a7308 */ /* 0x000e640000002000 */
[C---:B-1----:R-:W-:Y:S02]  /*0770*/  FSETP.GT.AND P3, PT, R10.reuse, 8.50705917302346158658e+37, PT ;  /* 0x7e8000000a00780b */ /* 0x042fe40003f64000 */
[----:B------:R-:W-:-:S03]  /*0780*/  FSETP.GEU.AND P4, PT, R10, 1.175494350822287508e-38, PT ;  /* 0x008000000a00780b */ /* 0x000fc60003f8e000 */
[----:B------:R-:W-:-:S08]  /*0790*/  FSEL R11, R0, 0.25, !P3 ;  /* 0x3e800000000b7808 */ /* 0x000fd00005800000 */
[----:B------:R-:W-:Y:S02]  /*07a0*/  @P3 FMUL R10, R10, 0.25 ;  /* 0x3e8000000a0a3820 */ /* 0x000fe40000400000 */
[----:B------:R-:W-:Y:S02]  /*07b0*/  @!P4 FMUL R11, R11, 16777216 ;  /* 0x4b8000000b0bc820 */ /* 0x000fe40000400000 */
[----:B------:R-:W-:-:S06]  /*07c0*/  @!P4 FMUL R10, R10, 16777216 ;  /* 0x4b8000000a0ac820 */ /* 0x000fcc0000400000 */
[----:B------:R-:W0:Y:S02]  /*07d0*/  MUFU.RCP R10, R10 ;  /* 0x0000000a000a7308 */ /* 0x000e240000001000 */
[----:B0-----:R-:W-:Y:S01]  /*07e0*/  FMUL R4, R10, R11 ;  /* 0x0000000b0a047220 */ /* 0x001fe20000400000 */
[----:B--2---:R-:W-:-:S05]  /*07f0*/  @P0 SEL R14, R13, RZ, P2 ;  /* 0x000000ff0d0e0207 */ /* 0x004fca0001000000 */
[----:B------:R-:W-:-:S04]  /*0800*/  FADD R9, R14, -R9 ;  /* 0x800000090e097221 */ /* 0x000fc80000000000 */
[----:B------:R-:W-:-:S04]  /*0810*/  FMUL R4, R9, R4 ;  /* 0x0000000409047220 */ /* 0x000fc80000400000 */
[----:B------:R-:W-:-:S04]  /*0820*/  FFMA R7, R4, R8, R7 ;  /* 0x0000000804077223 */ /* 0x000fc80000000007 */
[----:B------:R-:W-:-:S05]  /*0830*/  FMUL R3, R7, 1.4426950216293334961 ;  /* 0x3fb8aa3b07037820 */ /* 0x000fca0000400000 */
[----:B------:R-:W-:-:S13]  /*0840*/  FSETP.GEU.AND P0, PT, R3, -126, PT ;  /* 0xc2fc00000300780b */ /* 0x000fda0003f0e000 */
[----:B------:R-:W-:-:S04]  /*0850*/  @!P0 FMUL R3, R3, 0.5 ;  /* 0x3f00000003038820 */ /* 0x000fc80000400000 */
[----:B------:R-:W0:Y:S02]  /*0860*/  MUFU.EX2 R4, R3 ;  /* 0x0000000300047308 */ /* 0x000e240000000800 */
[----:B0-----:R-:W-:Y:S01]  /*0870*/  @!P0 FMUL R4, R4, R4 ;  /* 0x0000000404048220 */ /* 0x001fe20000400000 */
[----:B------:R-:W-:-:S03]  /*0880*/  FSETP.GT.AND P0, PT, R7, 20, PT ;  /* 0x41a000000700780b */ /* 0x000fc60003f04000 */
[C---:B------:R-:W-:Y:S01]  /*0890*/  FADD.FTZ.RZ R5, R4.reuse, 1 ;  /* 0x3f80000004057421 */ /* 0x040fe2000001c000 */
[----:B------:R-:W-:-:S04]  /*08a0*/  ISETP.GE.U32.AND P2, PT, R4, 0x7f800000, PT ;  /* 0x7f8000000400780c */ /* 0x000fc80003f46070 */
[----:B------:R-:W-:-:S04]  /*08b0*/  IADD3 R5, R5, -0x3f400000, RZ ;  /* 0xc0c0000005057810 */ /* 0x000fc80007ffe0ff */
[----:B------:R-:W-:-:S04]  /*08c0*/  LOP3.LUT R5, R5, 0xff800000, RZ, 0xc0, !PT ;  /* 0xff80000005057812 */ /* 0x000fc800078ec0ff */
[----:B------:R-:W-:Y:S02]  /*08d0*/  IADD3 R9, -R5, 0x40800000, RZ ;  /* 0x4080000005097810 */ /* 0x000fe40007ffe1ff */
[----:B------:R-:W-:Y:S02]  /*08e0*/  IADD3 R8, R4, -R5, RZ ;  /* 0x8000000504087210 */ /* 0x000fe40007ffe0ff */
[----:B------:R-:W-:Y:S01]  /*08f0*/  I2FP.F32.S32 R5, R5 ;  /* 0x0000000500057245 */ /* 0x000fe20000201400 */
[----:B------:R-:W-:-:S04]  /*0900*/  FFMA.FTZ R9, R9, 0.25, -R0 ;  /* 0x3e80000009097823 */ /* 0x000fc80000010800 */
[----:B------:R-:W-:Y:S01]  /*0910*/  FADD R9, R8, R9 ;  /* 0x0000000908097221 */ /* 0x000fe20000000000 */
[----:B------:R-:W-:-:S03]  /*0920*/  FMUL R5, R5, 1.1920928955078125e-07 ;  /* 0x3400000005057820 */ /* 0x000fc60000400000 */
[----:B------:R-:W-:-:S04]  /*0930*/  FFMA.FTZ R2, R9, -R2, 0.10546888411045074463 ;  /* 0x3dd8001209027423 */ /* 0x000fc80000010802 */
[----:B------:R-:W-:-:S04]  /*0940*/  FFMA.FTZ R2, R9, R2, -0.13229703903198242188 ;  /* 0xbe0778e009027423 */ /* 0x000fc80000010002 */
[----:B------:R-:W-:-:S04]  /*0950*/  FFMA.FTZ R2, R9, R2, 0.14491446316242218018 ;  /* 0x3e14647509027423 */ /* 0x000fc80000010002 */
[----:B------:R-:W-:-:S04]  /*0960*/  FFMA.FTZ R2, R9, R2, -0.16641564667224884033 ;  /* 0xbe2a68dd09027423 */ /* 0x000fc80000010002 */
[----:B------:R-:W-:-:S04]  /*0970*/  FFMA.FTZ R2, R9, R2, 0.19988867640495300293 ;  /* 0x3e4caf9e09027423 */ /* 0x000fc80000010002 */
[----:B------:R-:W-:-:S04]  /*0980*/  FFMA.FTZ R2, R9, R2, -0.25000196695327758789 ;  /* 0xbe80004209027423 */ /* 0x000fc80000010002 */
[----:B------:R-:W-:-:S04]  /*0990*/  FFMA.FTZ R2, R9, R2, 0.33333510160446166992 ;  /* 0x3eaaaae609027423 */ /* 0x000fc80000010002 */
[----:B------:R-:W-:-:S04]  /*09a0*/  FFMA.FTZ R2, R9, R2, -0.5 ;  /* 0xbf00000009027423 */ /* 0x000fc80000010002 */
[----:B------:R-:W-:-:S04]  /*09b0*/  FMUL R2, R9, R2 ;  /* 0x0000000209027220 */ /* 0x000fc80000400000 */
[----:B------:R-:W-:-:S04]  /*09c0*/  FFMA.FTZ R2, R9, R2, R9 ;  /* 0x0000000209027223 */ /* 0x000fc80000010009 */
[----:B------:R-:W-:Y:S01]  /*09d0*/  FFMA.FTZ R2, R5, 0.69314718246459960938, R2 ;  /* 0x3f31721805027823 */ /* 0x000fe20000010002 */
[----:B------:R-:W-:Y:S06]  /*09e0*/  @!P2 BRA `(.L_x_6) ;  /* 0x000000000014a947 */ /* 0x000fec0003800000 */
[C---:B------:R-:W-:Y:S02]  /*09f0*/  ISETP.GE.AND P2, PT, R4.reuse, -0x407fffff, PT ;  /* 0xbf8000010400780c */ /* 0x040fe40003f46270 */
[----:B------:R-:W-:-:S11]  /*0a00*/  FSETP.NEU.AND P3, PT, R4, RZ, PT ;  /* 0x000000ff0400720b */ /* 0x000fd60003f6d000 */
[----:B------:R-:W-:-:S05]  /*0a10*/  @P2 MOV R3, 0x7f800000 ;  /* 0x7f80000000032802 */ /* 0x000fca0000000f00 */
[----:B------:R-:W-:-:S05]  /*0a20*/  @P2 FFMA.FTZ R2, R4, R3, +INF ;  /* 0x7f80000004022423 */ /* 0x000fca0000010003 */
[----:B------:R-:W-:-:S07]  /*0a30*/  FSEL R2, R2, -RZ, P3 ;  /* 0x800000ff02027208 */ /* 0x000fce0001800000 */
.L_x_6:
[----:B------:R-:W-:Y:S05]  /*0a40*/  BSYNC B0 ;  /* 0x0000000000007941 */ /* 0x000fea0003800000 */
.L_x_5:
[----:B------:R-:W-:Y:S01]  /*0a50*/  FSEL R5, R7, R2, P0 ;  /* 0x0000000207057208 */ /* 0x000fe20000000000 */
[----:B------:R-:W-:Y:S04]  /*0a60*/  BSSY B0, `(.L_x_7) ;  /* 0x0000014000007945 */ /* 0x000fe80003800000 */
[----:B------:R-:W-:-:S05]  /*0a70*/  FADD.FTZ R4, |R5|, -RZ ;  /* 0x800000ff05047221 */ /* 0x000fca0000010200 */
[----:B------:R-:W-:-:S13]  /*0a80*/  FSETP.GE.AND P0, PT, R4, 0.60000002384185791016, PT ;  /* 0x3f19999a0400780b */ /* 0x000fda0003f06000 */
[----:B------:R-:W-:Y:S05]  /*0a90*/  @!P0 BRA `(.L_x_8) ;  /* 0x0000000000248947 */ /* 0x000fea0003800000 */
[C---:B------:R-:W-:Y:S01]  /*0aa0*/  FMUL R2, R4.reuse, 2.8853900432586669922 ;  /* 0x4038aa3b04027820 */ /* 0x040fe20000400000 */
[----:B------:R-:W-:-:S05]  /*0ab0*/  FSETP.GE.AND P0, PT, R4, 9.010913848876953125, PT ;  /* 0x41102cb40400780b */ /* 0x000fca0003f06000 */
[----:B------:R-:W0:Y:S02]  /*0ac0*/  MUFU.EX2 R2, R2 ;  /* 0x0000000200027308 */ /* 0x000e240000000800 */
[----:B0-----:R-:W-:-:S06]  /*0ad0*/  FADD R3, R2, 1 ;  /* 0x3f80000002037421 */ /* 0x001fcc0000000000 */
[----:B------:R-:W0:Y:S02]  /*0ae0*/  MUFU.RCP R3, R3 ;  /* 0x0000000300037308 */ /* 0x000e240000001000 */
[----:B0-----:R-:W-:-:S05]  /*0af0*/  FFMA.FTZ R0, R3, -2, R0 ;  /* 0xc000000003007823 */ /* 0x001fca0000010000 */
[----:B------:R-:W-:-:S04]  /*0b00*/  FSEL R0, R0, 1, !P0 ;  /* 0x3f80000000007808 */ /* 0x000fc80004000000 */
[----:B------:R-:W-:Y:S01]  /*0b10*/  LOP3.LUT R0, R0, 0x80000000, R5, 0xf8, !PT ;  /* 0x8000000000007812 */ /* 0x000fe200078ef805 */
[----:B------:R-:W-:Y:S06]  /*0b20*/  BRA `(.L_x_9) ;  /* 0x00000000001c7947 */ /* 0x000fec0003800000 */
.L_x_8:
[----:B------:R-:W-:Y:S01]  /*0b30*/  MOV R0, 0x3c80f082 ;  /* 0x3c80f08200007802 */ /* 0x000fe20000000f00 */
[----:B------:R-:W-:-:S04]  /*0b40*/  FMUL R3, R5, R5 ;  /* 0x0000000505037220 */ /* 0x000fc80000400000 */
[----:B------:R-:W-:-:S04]  /*0b50*/  FFMA.FTZ R0, R3, R0, -0.052303962409496307373 ;  /* 0xbd563cae03007423 */ /* 0x000fc80000010000 */
[----:B------:R-:W-:-:S04]  /*0b60*/  FFMA.FTZ R0, R3, R0, 0.1331529766321182251 ;  /* 0x3e08594103007423 */ /* 0x000fc80000010000 */
[----:B------:R-:W-:-:S04]  /*0b70*/  FFMA.FTZ R0, R3, R0, -0.33332768082618713379 ;  /* 0xbeaaa9ed03007423 */ /* 0x000fc80000010000 */
[----:B------:R-:W-:-:S04]  /*0b80*/  FFMA.FTZ R0, R3, R0, RZ ;  /* 0x0000000003007223 */ /* 0x000fc800000100ff */
[----:B------:R-:W-:-:S07]  /*0b90*/  FFMA.FTZ R0, R5, R0, R5 ;  /* 0x0000000005007223 */ /* 0x000fce0000010005 */
.L_x_9:
[----:B------:R-:W-:Y:S05]  /*0ba0*/  BSYNC B0 ;  /* 0x0000000000007941 */ /* 0x000fea0003800000 */
.L_x_7:
[----:B------:R-:W0:Y:S01]  /*0bb0*/  LDC.64 R2, c[0x0][0x248] ;  /* 0x00009200ff027b82 */ /* 0x000e220000000a00 */
[----:B------:R-:W-:-:S07]  /*0bc0*/  FMUL R9, R7, R0 ;  /* 0x0000000007097220 */ /* 0x000fce0000400000 */
[----:B------:R-:W1:Y:S01]  /*0bd0*/  LDC.64 R4, c[0x0][0x210] ;  /* 0x00008400ff047b82 */ /* 0x000e620000000a00 */
[----:B0-----:R-:W-:-:S05]  /*0be0*/  IMAD.WIDE R2, R6, 0x4, R2 ;  /* 0x0000000406027825 */ /* 0x001fca00078e0202 */
[----:B------:R0:W-:Y:S01]  /*0bf0*/  @!P1 STG.E desc[UR4][R2.64], R14 ;  /* 0x0000000e02009986 */ /* 0x0001e2000c101904 */
[----:B-1----:R-:W-:Y:S01]  /*0c00*/  IMAD.WIDE R6, R6, 0x4, R4 ;  /* 0x0000000406067825 */ /* 0x002fe200078e0204 */
[----:B------:R-:W-:Y:S06]  /*0c10*/  @P1 EXIT ;  /* 0x000000000000194d */ /* 0x000fec0003800000 */
[----:B------:R-:W-:Y:S01]  /*0c20*/  STG.E desc[UR4][R6.64], R9 ;  /* 0x0000000906007986 */ /* 0x000fe2000c101904 */
[----:B------:R-:W-:Y:S05]  /*0c30*/  EXIT ;  /* 0x000000000000794d */ /* 0x000fea0003800000 */
.L_x_10:
[----:B------:R-:W-:-:S00]  /*0c40*/  BRA `(.L_x_10) ;  /* 0xfffffffc00fc7947 */ /* 0x000fc0000383ffff */
[----:B------:R-:W-:-:S00]  /*0c50*/  NOP ;  /* 0x0000000000007918 */ /* 0x000fc00000000000 */
        /* <DEDUP_REMOVED lines=10> */
.L_x_11:


//--------------------- .nv.global.init           --------------------------
	.section	.nv.global.init,"aw",@progbits
.nv.global.init:
	.type		_$_str,@object
	.size		_$_str,(_$_str_$_2 - _$_str)
_$_str:
        /*0000*/ 	.byte	0x5f, 0x5f, 0x43, 0x55, 0x44, 0x41, 0x5f, 0x46, 0x54, 0x5a, 0x00
	.type		_$_str_$_2,@object
	.size		_$_str_$_2,(.L_1 - _$_str_$_2)
_$_str_$_2:
        /*000b*/ 	.byte	0x5f, 0x5f, 0x43, 0x55, 0x44, 0x41, 0x5f, 0x50, 0x52, 0x45, 0x43, 0x5f, 0x53, 0x51, 0x52, 0x54
        /*001b*/ 	.byte	0x00
.L_1:


//--------------------- .nv.constant0.triton_poi_fused__native_batch_norm_legit_no_training_cat_mul_softplus_tanh_4 --------------------------
	.section	.nv.constant0.triton_poi_fused__native_batch_norm_legit_no_training_cat_mul_softplus_tanh_4,"a",@progbits
	.sectionflags	@""
	.align	4
.nv.constant0.triton_poi_fused__native_batch_norm_legit_no_training_cat_mul_softplus_tanh_4:
	.zero		596
